//
// Generated by NVIDIA NVVM Compiler
//
// Compiler Build ID: CL-36424714
// Cuda compilation tools, release 13.0, V13.0.88
// Based on NVVM 20.0.0
//

.version 9.0
.target sm_100
.address_size 64

	// .globl	_Z6matMulPKfS0_Pf

.visible .entry _Z6matMulPKfS0_Pf(
	.param .u64 .ptr .align 1 _Z6matMulPKfS0_Pf_param_0,
	.param .u64 .ptr .align 1 _Z6matMulPKfS0_Pf_param_1,
	.param .u64 .ptr .align 1 _Z6matMulPKfS0_Pf_param_2
)
{
	.reg .pred 	%p<4>;
	.reg .b32 	%r<11>;
	.reg .b32 	%f<7>;
	.reg .b64 	%rd<13>;

	ld.param.u64 	%rd1, [_Z6matMulPKfS0_Pf_param_0];
	ld.param.u64 	%rd2, [_Z6matMulPKfS0_Pf_param_1];
	ld.param.u64 	%rd3, [_Z6matMulPKfS0_Pf_param_2];
	mov.u32 	%r3, %ctaid.y;
	mov.u32 	%r4, %ntid.y;
	mov.u32 	%r5, %tid.y;
	mad.lo.s32 	%r1, %r3, %r4, %r5;
	mov.u32 	%r6, %ctaid.x;
	mov.u32 	%r7, %ntid.x;
	mov.u32 	%r8, %tid.x;
	mad.lo.s32 	%r2, %r6, %r7, %r8;
	setp.gt.u32 	%p1, %r1, 2;
	setp.gt.s32 	%p2, %r2, 2;
	or.pred  	%p3, %p1, %p2;
	@%p3 bra 	$L__BB0_2;
	cvta.to.global.u64 	%rd4, %rd3;
	cvta.to.global.u64 	%rd5, %rd1;
	cvta.to.global.u64 	%rd6, %rd2;
	shl.b32 	%r9, %r1, 1;
	mul.wide.u32 	%rd7, %r9, 4;
	add.s64 	%rd8, %rd5, %rd7;
	ld.global.f32 	%f1, [%rd8];
	mul.wide.s32 	%rd9, %r2, 4;
	add.s64 	%rd10, %rd6, %rd9;
	ld.global.f32 	%f2, [%rd10];
	fma.rn.f32 	%f3, %f1, %f2, 0f00000000;
	ld.global.f32 	%f4, [%rd8+4];
	ld.global.f32 	%f5, [%rd10+12];
	fma.rn.f32 	%f6, %f4, %f5, %f3;
	mad.lo.s32 	%r10, %r1, 3, %r2;
	mul.wide.s32 	%rd11, %r10, 4;
	add.s64 	%rd12, %rd4, %rd11;
	st.global.f32 	[%rd12], %f6;
$L__BB0_2:
	ret;

}


// ===== COMPILED SASS (sm_100) =====

	.target	sm_100

	.elftype	@"ET_EXEC"


//--------------------- .note.nv.tkinfo           --------------------------
	.section	.note.nv.tkinfo,"",@"SHT_NOTE"
	.sectionflags	@"SHF_NOTE_NV_TKINFO"
	.tkinfo
        /*0018*/ 	.word	0x00000002
        /*0030*/ 	.string	""
        /*0030*/ 	.string	"ptxas"
        /*0030*/ 	.string	"Cuda compilation tools, release 13.0, V13.0.88"
        /*0030*/ 	.string	"Build cuda_13.0.r13.0/compiler.36424714_0"
        /*0030*/ 	.string	"-arch sm_100 -m 64 "



//--------------------- .note.nv.cuinfo           --------------------------
	.section	.note.nv.cuinfo,"",@"SHT_NOTE"
	.sectionflags	@"SHF_NOTE_NV_CUINFO"
        /*0018*/ 	.short	0x0002
        /*001a*/ 	.short	0x0064
        /*001c*/ 	.short	0x0082
	.zero		2


//--------------------- .nv.info                  --------------------------
	.section	.nv.info,"",@"SHT_CUDA_INFO"
	.align	4


	//----- nvinfo : EIATTR_REGCOUNT
	.align		4
        /*0000*/ 	.byte	0x04, 0x2f
        /*0002*/ 	.short	(.L_1 - .L_0)
	.align		4
.L_0:
        /*0004*/ 	.word	index@(_Z6matMulPKfS0_Pf)
        /*0008*/ 	.word	0x00000010


	//----- nvinfo : EIATTR_FRAME_SIZE
	.align		4
.L_1:
        /*000c*/ 	.byte	0x04, 0x11
        /*000e*/ 	.short	(.L_3 - .L_2)
	.align		4
.L_2:
        /*0010*/ 	.word	index@(_Z6matMulPKfS0_Pf)
        /*0014*/ 	.word	0x00000000


	//----- nvinfo : EIATTR_MIN_STACK_SIZE
	.align		4
.L_3:
        /*0018*/ 	.byte	0x04, 0x12
        /*001a*/ 	.short	(.L_5 - .L_4)
	.align		4
.L_4:
        /*001c*/ 	.word	index@(_Z6matMulPKfS0_Pf)
        /*0020*/ 	.word	0x00000000
.L_5:


//--------------------- .nv.compat                --------------------------
	.section	.nv.compat,"",@"SHT_CUDA_COMPAT_INFO"
	.align	4
        /*0000*/ 	.byte	0x02, 0x09, 0x00, 0x00, 0x02, 0x02, 0x01, 0x00, 0x02, 0x05, 0x05, 0x00, 0x03, 0x07, 0x01, 0x01
        /*0010*/ 	.byte	0x02, 0x03, 0x00, 0x00, 0x02, 0x06, 0x01, 0x00, 0x04, 0x0b, 0x08, 0x00, 0x09, 0x00, 0x00, 0x00
        /*0020*/ 	.byte	0x00, 0x00, 0x00, 0x00


//--------------------- .nv.info._Z6matMulPKfS0_Pf --------------------------
	.section	.nv.info._Z6matMulPKfS0_Pf,"",@"SHT_CUDA_INFO"
	.sectionflags	@""
	.align	4


	//----- nvinfo : EIATTR_CUDA_API_VERSION
	.align		4
        /*0000*/ 	.byte	0x04, 0x37
        /*0002*/ 	.short	(.L_7 - .L_6)
.L_6:
        /*0004*/ 	.word	0x00000082


	//----- nvinfo : EIATTR_KPARAM_INFO
	.align		4
.L_7:
        /*0008*/ 	.byte	0x04, 0x17
        /*000a*/ 	.short	(.L_9 - .L_8)
.L_8:
        /*000c*/ 	.word	0x00000000
        /*0010*/ 	.short	0x0002
        /*0012*/ 	.short	0x0010
        /*0014*/ 	.byte	0x00, 0xf5, 0x21, 0x00


	//----- nvinfo : EIATTR_KPARAM_INFO
	.align		4
.L_9:
        /*0018*/ 	.byte	0x04, 0x17
        /*001a*/ 	.short	(.L_11 - .L_10)
.L_10:
        /*001c*/ 	.word	0x00000000
        /*0020*/ 	.short	0x0001
        /*0022*/ 	.short	0x0008
        /*0024*/ 	.byte	0x00, 0xf5, 0x21, 0x00


	//----- nvinfo : EIATTR_KPARAM_INFO
	.align		4
.L_11:
        /*0028*/ 	.byte	0x04, 0x17
        /*002a*/ 	.short	(.L_13 - .L_12)
.L_12:
        /*002c*/ 	.word	0x00000000
        /*0030*/ 	.short	0x0000
        /*0032*/ 	.short	0x0000
        /*0034*/ 	.byte	0x00, 0xf5, 0x21, 0x00


	//----- nvinfo : EIATTR_SPARSE_MMA_MASK
	.align		4
.L_13:
        /*0038*/ 	.byte	0x03, 0x50
        /*003a*/ 	.short	0x0000


	//----- nvinfo : EIATTR_MAXREG_COUNT
	.align		4
        /*003c*/ 	.byte	0x03, 0x1b
        /*003e*/ 	.short	0x00ff


	//----- nvinfo : EIATTR_MERCURY_ISA_VERSION
	.align		4
        /*0040*/ 	.byte	0x03, 0x5f
        /*0042*/ 	.short	0x0101


	//----- nvinfo : EIATTR_VRC_CTA_INIT_COUNT
	.align		4
        /*0044*/ 	.byte	0x02, 0x4a
	.zero		1
	.zero		1


	//----- nvinfo : EIATTR_EXIT_INSTR_OFFSETS
	.align		4
        /*0048*/ 	.byte	0x04, 0x1c
        /*004a*/ 	.short	(.L_15 - .L_14)


	//   ....[0]....
.L_14:
        /*004c*/ 	.word	0x000000b0


	//   ....[1]....
        /*0050*/ 	.word	0x000001c0


	//----- nvinfo : EIATTR_CBANK_PARAM_SIZE
	.align		4
.L_15:
        /*0054*/ 	.byte	0x03, 0x19
        /*0056*/ 	.short	0x0018


	//----- nvinfo : EIATTR_PARAM_CBANK
	.align		4
        /*0058*/ 	.byte	0x04, 0x0a
        /*005a*/ 	.short	(.L_17 - .L_16)
	.align		4
.L_16:
        /*005c*/ 	.word	index@(.nv.constant0._Z6matMulPKfS0_Pf)
        /*0060*/ 	.short	0x0380
        /*0062*/ 	.short	0x0018


	//----- nvinfo : EIATTR_SW_WAR
	.align		4
.L_17:
        /*0064*/ 	.byte	0x04, 0x36
        /*0066*/ 	.short	(.L_19 - .L_18)
.L_18:
        /*0068*/ 	.word	0x00000008
.L_19:


//--------------------- .nv.callgraph             --------------------------
	.section	.nv.callgraph,"",@"SHT_CUDA_CALLGRAPH"
	.align	4
	.sectionentsize	8
	.align		4
        /*0000*/ 	.word	0x00000000
	.align		4
        /*0004*/ 	.word	0xffffffff
	.align		4
        /*0008*/ 	.word	0x00000000
	.align		4
        /*000c*/ 	.word	0xfffffffe
	.align		4
        /*0010*/ 	.word	0x00000000
	.align		4
        /*0014*/ 	.word	0xfffffffd
	.align		4
        /*0018*/ 	.word	0x00000000
	.align		4
        /*001c*/ 	.word	0xfffffffc


//--------------------- .text._Z6matMulPKfS0_Pf   --------------------------
	.section	.text._Z6matMulPKfS0_Pf,"ax",@progbits
	.align	128
        .global         _Z6matMulPKfS0_Pf
        .type           _Z6matMulPKfS0_Pf,@function
        .size           _Z6matMulPKfS0_Pf,(.L_x_1 - _Z6matMulPKfS0_Pf)
        .other          _Z6matMulPKfS0_Pf,@"STO_CUDA_ENTRY STV_DEFAULT"
_Z6matMulPKfS0_Pf:
.text._Z6matMulPKfS0_Pf:
[----:B------:R-:W-:Y:S01]  /*0000*/  LDC R1, c[0x0][0x37c] ;  /* 0x0000df00ff017b82 */ /* 0x000fe20000000800 */
[----:B------:R-:W0:Y:S07]  /*0010*/  S2R R0, SR_TID.X ;  /* 0x0000000000007919 */ /* 0x000e2e0000002100 */
[----:B------:R-:W1:Y:S01]  /*0020*/  LDC R8, c[0x0][0x364] ;  /* 0x0000d900ff087b82 */ /* 0x000e620000000800 */
[----:B------:R-:W1:Y:S07]  /*0030*/  S2R R3, SR_TID.Y ;  /* 0x0000000000037919 */ /* 0x000e6e0000002200 */
[----:B------:R-:W0:Y:S08]  /*0040*/  S2UR UR5, SR_CTAID.X ;  /* 0x00000000000579c3 */ /* 0x000e300000002500 */
[----:B------:R-:W0:Y:S08]  /*0050*/  LDC R9, c[0x0][0x360] ;  /* 0x0000d800ff097b82 */ /* 0x000e300000000800 */
[----:B------:R-:W1:Y:S01]  /*0060*/  S2UR UR4, SR_CTAID.Y ;  /* 0x00000000000479c3 */ /* 0x000e620000002600 */
[----:B0-----:R-:W-:-:S05]  /*0070*/  IMAD R9, R9, UR5, R0 ;  /* 0x0000000509097c24 */ /* 0x001fca000f8e0200 */
[----:B------:R-:W-:Y:S01]  /*0080*/  ISETP.GT.AND P0, PT, R9, 0x2, PT ;  /* 0x000000020900780c */ /* 0x000fe20003f04270 */
[----:B-1----:R-:W-:-:S05]  /*0090*/  IMAD R8, R8, UR4, R3 ;  /* 0x0000000408087c24 */ /* 0x002fca000f8e0203 */
[----:B------:R-:W-:-:S13]  /*00a0*/  ISETP.GT.U32.OR P0, PT, R8, 0x2, P0 ;  /* 0x000000020800780c */ /* 0x000fda0000704470 */
[----:B------:R-:W-:Y:S05]  /*00b0*/  @P0 EXIT ;  /* 0x000000000000094d */ /* 0x000fea0003800000 */
[----:B------:R-:W0:Y:S01]  /*00c0*/  LDC.64 R2, c[0x0][0x380] ;  /* 0x0000e000ff027b82 */ /* 0x000e220000000a00 */
[----:B------:R-:W1:Y:S01]  /*00d0*/  LDCU.64 UR4, c[0x0][0x358] ;  /* 0x00006b00ff0477ac */ /* 0x000e620008000a00 */
[----:B------:R-:W-:-:S06]  /*00e0*/  SHF.L.U32 R7, R8, 0x1, RZ ;  /* 0x0000000108077819 */ /* 0x000fcc00000006ff */
[----:B------:R-:W2:Y:S01]  /*00f0*/  LDC.64 R4, c[0x0][0x388] ;  /* 0x0000e200ff047b82 */ /* 0x000ea20000000a00 */
[----:B0-----:R-:W-:-:S07]  /*0100*/  IMAD.WIDE.U32 R2, R7, 0x4, R2 ;  /* 0x0000000407027825 */ /* 0x001fce00078e0002 */
[----:B------:R-:W0:Y:S01]  /*0110*/  LDC.64 R6, c[0x0][0x390] ;  /* 0x0000e400ff067b82 */ /* 0x000e220000000a00 */
[----:B-1----:R-:W3:Y:S01]  /*0120*/  LDG.E R0, desc[UR4][R2.64] ;  /* 0x0000000402007981 */ /* 0x002ee2000c1e1900 */
[----:B--2---:R-:W-:-:S03]  /*0130*/  IMAD.WIDE R4, R9, 0x4, R4 ;  /* 0x0000000409047825 */ /* 0x004fc600078e0204 */
[----:B------:R-:W2:Y:S04]  /*0140*/  LDG.E R13, desc[UR4][R2.64+0x4] ;  /* 0x00000404020d7981 */ /* 0x000ea8000c1e1900 */
[----:B------:R-:W3:Y:S04]  /*0150*/  LDG.E R11, desc[UR4][R4.64] ;  /* 0x00000004040b7981 */ /* 0x000ee8000c1e1900 */
[----:B------:R-:W2:Y:S01]  /*0160*/  LDG.E R10, desc[UR4][R4.64+0xc] ;  /* 0x00000c04040a7981 */ /* 0x000ea2000c1e1900 */
[----:B------:R-:W-:-:S04]  /*0170*/  IMAD R9, R8, 0x3, R9 ;  /* 0x0000000308097824 */ /* 0x000fc800078e0209 */
[----:B0-----:R-:W-:-:S04]  /*0180*/  IMAD.WIDE R6, R9, 0x4, R6 ;  /* 0x0000000409067825 */ /* 0x001fc800078e0206 */
[----:B---3--:R-:W-:-:S04]  /*0190*/  FFMA R0, R0, R11, RZ ;  /* 0x0000000b00007223 */ /* 0x008fc800000000ff */
[----:B--2---:R-:W-:-:S05]  /*01a0*/  FFMA R13, R13, R10, R0 ;  /* 0x0000000a0d0d7223 */ /* 0x004fca0000000000 */
[----:B------:R-:W-:Y:S01]  /*01b0*/  STG.E desc[UR4][R6.64], R13 ;  /* 0x0000000d06007986 */ /* 0x000fe2000c101904 */
[----:B------:R-:W-:Y:S05]  /*01c0*/  EXIT ;  /* 0x000000000000794d */ /* 0x000fea0003800000 */
.L_x_0:
[----:B------:R-:W-:-:S00]  /*01d0*/  BRA `(.L_x_0) ;  /* 0xfffffffc00fc7947 */ /* 0x000fc0000383ffff */
[----:B------:R-:W-:-:S00]  /*01e0*/  NOP ;  /* 0x0000000000007918 */ /* 0x000fc00000000000 */
        /* <DEDUP_REMOVED lines=9> */
.L_x_1:


//--------------------- .nv.shared.reserved.0     --------------------------
	.section	.nv.shared.reserved.0,"aw",@nobits
	.weak		__nv_reservedSMEM_offset_0_alias
	.size		__nv_reservedSMEM_offset_0_alias, 0, 64
	.other		__nv_reservedSMEM_offset_0_alias,@"STO_CUDA_RESERVED_SHARED STV_DEFAULT"
__nv_reservedSMEM_offset_0_alias:
	.zero		0
	.zero		64


//--------------------- .nv.constant0._Z6matMulPKfS0_Pf --------------------------
	.section	.nv.constant0._Z6matMulPKfS0_Pf,"a",@progbits
	.sectionflags	@""
	.align	4
.nv.constant0._Z6matMulPKfS0_Pf:
	.zero		920


//--------------------- SYMBOLS --------------------------

	.type		.nv.reservedSmem.offset0,@object
	.size		.nv.reservedSmem.offset0,0x4
